//
// Generated by NVIDIA NVVM Compiler
//
// Compiler Build ID: CL-36424714
// Cuda compilation tools, release 13.0, V13.0.88
// Based on NVVM 20.0.0
//

.version 9.0
.target sm_100
.address_size 64

	// .globl	_Z22encoder_forward_kernelPfPKiPKfS3_iii
// _ZZ22encoder_forward_kernelPfPKiPKfS3_iiiE19token_embedding_pos has been demoted

.visible .entry _Z22encoder_forward_kernelPfPKiPKfS3_iii(
	.param .u64 .ptr .align 1 _Z22encoder_forward_kernelPfPKiPKfS3_iii_param_0,
	.param .u64 .ptr .align 1 _Z22encoder_forward_kernelPfPKiPKfS3_iii_param_1,
	.param .u64 .ptr .align 1 _Z22encoder_forward_kernelPfPKiPKfS3_iii_param_2,
	.param .u64 .ptr .align 1 _Z22encoder_forward_kernelPfPKiPKfS3_iii_param_3,
	.param .u32 _Z22encoder_forward_kernelPfPKiPKfS3_iii_param_4,
	.param .u32 _Z22encoder_forward_kernelPfPKiPKfS3_iii_param_5,
	.param .u32 _Z22encoder_forward_kernelPfPKiPKfS3_iii_param_6
)
{
	.reg .pred 	%p<2>;
	.reg .b32 	%r<11>;
	.reg .b32 	%f<4>;
	.reg .b64 	%rd<17>;
	// demoted variable
	.shared .align 4 .u32 _ZZ22encoder_forward_kernelPfPKiPKfS3_iiiE19token_embedding_pos;
	ld.param.u64 	%rd1, [_Z22encoder_forward_kernelPfPKiPKfS3_iii_param_0];
	ld.param.u64 	%rd2, [_Z22encoder_forward_kernelPfPKiPKfS3_iii_param_1];
	ld.param.u64 	%rd3, [_Z22encoder_forward_kernelPfPKiPKfS3_iii_param_2];
	ld.param.u64 	%rd4, [_Z22encoder_forward_kernelPfPKiPKfS3_iii_param_3];
	ld.param.u32 	%r3, [_Z22encoder_forward_kernelPfPKiPKfS3_iii_param_5];
	ld.param.u32 	%r4, [_Z22encoder_forward_kernelPfPKiPKfS3_iii_param_6];
	mov.u32 	%r1, %ctaid.x;
	mov.u32 	%r2, %tid.x;
	setp.ne.s32 	%p1, %r2, 0;
	@%p1 bra 	$L__BB0_2;
	cvta.to.global.u64 	%rd5, %rd2;
	mul.wide.u32 	%rd6, %r1, 4;
	add.s64 	%rd7, %rd5, %rd6;
	ld.global.u32 	%r5, [%rd7];
	st.shared.u32 	[_ZZ22encoder_forward_kernelPfPKiPKfS3_iiiE19token_embedding_pos], %r5;
$L__BB0_2:
	cvta.to.global.u64 	%rd8, %rd3;
	cvta.to.global.u64 	%rd9, %rd4;
	cvta.to.global.u64 	%rd10, %rd1;
	bar.sync 	0;
	ld.shared.u32 	%r6, [_ZZ22encoder_forward_kernelPfPKiPKfS3_iiiE19token_embedding_pos];
	mad.lo.s32 	%r7, %r6, %r4, %r2;
	mul.wide.s32 	%rd11, %r7, 4;
	add.s64 	%rd12, %rd8, %rd11;
	ld.global.f32 	%f1, [%rd12];
	rem.u32 	%r8, %r1, %r3;
	mad.lo.s32 	%r9, %r8, %r4, %r2;
	mul.wide.s32 	%rd13, %r9, 4;
	add.s64 	%rd14, %rd9, %rd13;
	ld.global.f32 	%f2, [%rd14];
	add.f32 	%f3, %f1, %f2;
	mad.lo.s32 	%r10, %r4, %r1, %r2;
	mul.wide.u32 	%rd15, %r10, 4;
	add.s64 	%rd16, %rd10, %rd15;
	st.global.f32 	[%rd16], %f3;
	ret;

}


// ===== COMPILED SASS (sm_100) =====

	.target	sm_100

	.elftype	@"ET_EXEC"


//--------------------- .note.nv.tkinfo           --------------------------
	.section	.note.nv.tkinfo,"",@"SHT_NOTE"
	.sectionflags	@"SHF_NOTE_NV_TKINFO"
	.tkinfo
        /*0018*/ 	.word	0x00000002
        /*0030*/ 	.string	""
        /*0030*/ 	.string	"ptxas"
        /*0030*/ 	.string	"Cuda compilation tools, release 13.0, V13.0.88"
        /*0030*/ 	.string	"Build cuda_13.0.r13.0/compiler.36424714_0"
        /*0030*/ 	.string	"-arch sm_100 -m 64 "



//--------------------- .note.nv.cuinfo           --------------------------
	.section	.note.nv.cuinfo,"",@"SHT_NOTE"
	.sectionflags	@"SHF_NOTE_NV_CUINFO"
        /*0018*/ 	.short	0x0002
        /*001a*/ 	.short	0x0064
        /*001c*/ 	.short	0x0082
	.zero		2


//--------------------- .nv.info                  --------------------------
	.section	.nv.info,"",@"SHT_CUDA_INFO"
	.align	4


	//----- nvinfo : EIATTR_REGCOUNT
	.align		4
        /*0000*/ 	.byte	0x04, 0x2f
        /*0002*/ 	.short	(.L_1 - .L_0)
	.align		4
.L_0:
        /*0004*/ 	.word	index@(_Z22encoder_forward_kernelPfPKiPKfS3_iii)
        /*0008*/ 	.word	0x0000000e


	//----- nvinfo : EIATTR_FRAME_SIZE
	.align		4
.L_1:
        /*000c*/ 	.byte	0x04, 0x11
        /*000e*/ 	.short	(.L_3 - .L_2)
	.align		4
.L_2:
        /*0010*/ 	.word	index@(_Z22encoder_forward_kernelPfPKiPKfS3_iii)
        /*0014*/ 	.word	0x00000000


	//----- nvinfo : EIATTR_MIN_STACK_SIZE
	.align		4
.L_3:
        /*0018*/ 	.byte	0x04, 0x12
        /*001a*/ 	.short	(.L_5 - .L_4)
	.align		4
.L_4:
        /*001c*/ 	.word	index@(_Z22encoder_forward_kernelPfPKiPKfS3_iii)
        /*0020*/ 	.word	0x00000000
.L_5:


//--------------------- .nv.compat                --------------------------
	.section	.nv.compat,"",@"SHT_CUDA_COMPAT_INFO"
	.align	4
        /*0000*/ 	.byte	0x02, 0x09, 0x00, 0x00, 0x02, 0x02, 0x01, 0x00, 0x02, 0x05, 0x05, 0x00, 0x03, 0x07, 0x01, 0x01
        /*0010*/ 	.byte	0x02, 0x03, 0x00, 0x00, 0x02, 0x06, 0x01, 0x00, 0x04, 0x0b, 0x08, 0x00, 0x09, 0x00, 0x00, 0x00
        /*0020*/ 	.byte	0x00, 0x00, 0x00, 0x00


//--------------------- .nv.info._Z22encoder_forward_kernelPfPKiPKfS3_iii --------------------------
	.section	.nv.info._Z22encoder_forward_kernelPfPKiPKfS3_iii,"",@"SHT_CUDA_INFO"
	.sectionflags	@""
	.align	4


	//----- nvinfo : EIATTR_CUDA_API_VERSION
	.align		4
        /*0000*/ 	.byte	0x04, 0x37
        /*0002*/ 	.short	(.L_7 - .L_6)
.L_6:
        /*0004*/ 	.word	0x00000082


	//----- nvinfo : EIATTR_KPARAM_INFO
	.align		4
.L_7:
        /*0008*/ 	.byte	0x04, 0x17
        /*000a*/ 	.short	(.L_9 - .L_8)
.L_8:
        /*000c*/ 	.word	0x00000000
        /*0010*/ 	.short	0x0006
        /*0012*/ 	.short	0x0028
        /*0014*/ 	.byte	0x00, 0xf0, 0x11, 0x00


	//----- nvinfo : EIATTR_KPARAM_INFO
	.align		4
.L_9:
        /*0018*/ 	.byte	0x04, 0x17
        /*001a*/ 	.short	(.L_11 - .L_10)
.L_10:
        /*001c*/ 	.word	0x00000000
        /*0020*/ 	.short	0x0005
        /*0022*/ 	.short	0x0024
        /*0024*/ 	.byte	0x00, 0xf0, 0x11, 0x00


	//----- nvinfo : EIATTR_KPARAM_INFO
	.align		4
.L_11:
        /*0028*/ 	.byte	0x04, 0x17
        /*002a*/ 	.short	(.L_13 - .L_12)
.L_12:
        /*002c*/ 	.word	0x00000000
        /*0030*/ 	.short	0x0004
        /*0032*/ 	.short	0x0020
        /*0034*/ 	.byte	0x00, 0xf0, 0x11, 0x00


	//----- nvinfo : EIATTR_KPARAM_INFO
	.align		4
.L_13:
        /*0038*/ 	.byte	0x04, 0x17
        /*003a*/ 	.short	(.L_15 - .L_14)
.L_14:
        /*003c*/ 	.word	0x00000000
        /*0040*/ 	.short	0x0003
        /*0042*/ 	.short	0x0018
        /*0044*/ 	.byte	0x00, 0xf5, 0x21, 0x00


	//----- nvinfo : EIATTR_KPARAM_INFO
	.align		4
.L_15:
        /*0048*/ 	.byte	0x04, 0x17
        /*004a*/ 	.short	(.L_17 - .L_16)
.L_16:
        /*004c*/ 	.word	0x00000000
        /*0050*/ 	.short	0x0002
        /*0052*/ 	.short	0x0010
        /*0054*/ 	.byte	0x00, 0xf5, 0x21, 0x00


	//----- nvinfo : EIATTR_KPARAM_INFO
	.align		4
.L_17:
        /*0058*/ 	.byte	0x04, 0x17
        /*005a*/ 	.short	(.L_19 - .L_18)
.L_18:
        /*005c*/ 	.word	0x00000000
        /*0060*/ 	.short	0x0001
        /*0062*/ 	.short	0x0008
        /*0064*/ 	.byte	0x00, 0xf5, 0x21, 0x00


	//----- nvinfo : EIATTR_KPARAM_INFO
	.align		4
.L_19:
        /*0068*/ 	.byte	0x04, 0x17
        /*006a*/ 	.short	(.L_21 - .L_20)
.L_20:
        /*006c*/ 	.word	0x00000000
        /*0070*/ 	.short	0x0000
        /*0072*/ 	.short	0x0000
        /*0074*/ 	.byte	0x00, 0xf5, 0x21, 0x00


	//----- nvinfo : EIATTR_SPARSE_MMA_MASK
	.align		4
.L_21:
        /*0078*/ 	.byte	0x03, 0x50
        /*007a*/ 	.short	0x0000


	//----- nvinfo : EIATTR_MAXREG_COUNT
	.align		4
        /*007c*/ 	.byte	0x03, 0x1b
        /*007e*/ 	.short	0x00ff


	//----- nvinfo : EIATTR_NUM_BARRIERS
	.align		4
        /*0080*/ 	.byte	0x02, 0x4c
        /*0082*/ 	.byte	0x01
	.zero		1


	//----- nvinfo : EIATTR_MERCURY_ISA_VERSION
	.align		4
        /*0084*/ 	.byte	0x03, 0x5f
        /*0086*/ 	.short	0x0101


	//----- nvinfo : EIATTR_VRC_CTA_INIT_COUNT
	.align		4
        /*0088*/ 	.byte	0x02, 0x4a
	.zero		1
	.zero		1


	//----- nvinfo : EIATTR_EXIT_INSTR_OFFSETS
	.align		4
        /*008c*/ 	.byte	0x04, 0x1c
        /*008e*/ 	.short	(.L_23 - .L_22)


	//   ....[0]....
.L_22:
        /*0090*/ 	.word	0x000002e0


	//----- nvinfo : EIATTR_CBANK_PARAM_SIZE
	.align		4
.L_23:
        /*0094*/ 	.byte	0x03, 0x19
        /*0096*/ 	.short	0x002c


	//----- nvinfo : EIATTR_PARAM_CBANK
	.align		4
        /*0098*/ 	.byte	0x04, 0x0a
        /*009a*/ 	.short	(.L_25 - .L_24)
	.align		4
.L_24:
        /*009c*/ 	.word	index@(.nv.constant0._Z22encoder_forward_kernelPfPKiPKfS3_iii)
        /*00a0*/ 	.short	0x0380
        /*00a2*/ 	.short	0x002c


	//----- nvinfo : EIATTR_SW_WAR
	.align		4
.L_25:
        /*00a4*/ 	.byte	0x04, 0x36
        /*00a6*/ 	.short	(.L_27 - .L_26)
.L_26:
        /*00a8*/ 	.word	0x00000008
.L_27:


//--------------------- .nv.callgraph             --------------------------
	.section	.nv.callgraph,"",@"SHT_CUDA_CALLGRAPH"
	.align	4
	.sectionentsize	8
	.align		4
        /*0000*/ 	.word	0x00000000
	.align		4
        /*0004*/ 	.word	0xffffffff
	.align		4
        /*0008*/ 	.word	0x00000000
	.align		4
        /*000c*/ 	.word	0xfffffffe
	.align		4
        /*0010*/ 	.word	0x00000000
	.align		4
        /*0014*/ 	.word	0xfffffffd
	.align		4
        /*0018*/ 	.word	0x00000000
	.align		4
        /*001c*/ 	.word	0xfffffffc


//--------------------- .text._Z22encoder_forward_kernelPfPKiPKfS3_iii --------------------------
	.section	.text._Z22encoder_forward_kernelPfPKiPKfS3_iii,"ax",@progbits
	.align	128
        .global         _Z22encoder_forward_kernelPfPKiPKfS3_iii
        .type           _Z22encoder_forward_kernelPfPKiPKfS3_iii,@function
        .size           _Z22encoder_forward_kernelPfPKiPKfS3_iii,(.L_x_1 - _Z22encoder_forward_kernelPfPKiPKfS3_iii)
        .other          _Z22encoder_forward_kernelPfPKiPKfS3_iii,@"STO_CUDA_ENTRY STV_DEFAULT"
_Z22encoder_forward_kernelPfPKiPKfS3_iii:
.text._Z22encoder_forward_kernelPfPKiPKfS3_iii:
[----:B------:R-:W-:Y:S01]  /*0000*/  LDC R1, c[0x0][0x37c] ;  /* 0x0000df00ff017b82 */ /* 0x000fe20000000800 */
[----:B------:R-:W0:Y:S01]  /*0010*/  S2R R0, SR_TID.X ;  /* 0x0000000000007919 */ /* 0x000e220000002100 */
[----:B------:R-:W1:Y:S01]  /*0020*/  LDCU.64 UR6, c[0x0][0x358] ;  /* 0x00006b00ff0677ac */ /* 0x000e620008000a00 */
[----:B------:R-:W2:Y:S01]  /*0030*/  S2R R3, SR_CTAID.X ;  /* 0x0000000000037919 */ /* 0x000ea20000002500 */
[----:B------:R-:W3:Y:S01]  /*0040*/  LDCU UR8, c[0x0][0x3a4] ;  /* 0x00007480ff0877ac */ /* 0x000ee20008000800 */
[----:B0-----:R-:W-:-:S13]  /*0050*/  ISETP.NE.AND P0, PT, R0, RZ, PT ;  /* 0x000000ff0000720c */ /* 0x001fda0003f05270 */
[----:B------:R-:W2:Y:S02]  /*0060*/  @!P0 LDC.64 R4, c[0x0][0x388] ;  /* 0x0000e200ff048b82 */ /* 0x000ea40000000a00 */
[----:B--2---:R-:W-:-:S05]  /*0070*/  @!P0 IMAD.WIDE.U32 R4, R3, 0x4, R4 ;  /* 0x0000000403048825 */ /* 0x004fca00078e0004 */
[----:B-1----:R0:W2:Y:S01]  /*0080*/  @!P0 LDG.E R2, desc[UR6][R4.64] ;  /* 0x0000000604028981 */ /* 0x0020a2000c1e1900 */
[----:B---3--:R-:W1:Y:S01]  /*0090*/  I2F.U32.RP R8, UR8 ;  /* 0x0000000800087d06 */ /* 0x008e620008209000 */
[----:B------:R-:W3:Y:S01]  /*00a0*/  S2UR UR5, SR_CgaCtaId ;  /* 0x00000000000579c3 */ /* 0x000ee20000008800 */
[----:B------:R-:W-:Y:S01]  /*00b0*/  UMOV UR4, 0x400 ;  /* 0x0000040000047882 */ /* 0x000fe20000000000 */
[----:B------:R-:W-:-:S05]  /*00c0*/  ISETP.NE.U32.AND P1, PT, RZ, UR8, PT ;  /* 0x00000008ff007c0c */ /* 0x000fca000bf25070 */
[----:B-1----:R-:W1:Y:S01]  /*00d0*/  MUFU.RCP R8, R8 ;  /* 0x0000000800087308 */ /* 0x002e620000001000 */
[----:B---3--:R-:W-:Y:S01]  /*00e0*/  ULEA UR4, UR5, UR4, 0x18 ;  /* 0x0000000405047291 */ /* 0x008fe2000f8ec0ff */
[----:B-1----:R-:W-:-:S06]  /*00f0*/  IADD3 R6, PT, PT, R8, 0xffffffe, RZ ;  /* 0x0ffffffe08067810 */ /* 0x002fcc0007ffe0ff */
[----:B------:R1:W3:Y:S02]  /*0100*/  F2I.FTZ.U32.TRUNC.NTZ R7, R6 ;  /* 0x0000000600077305 */ /* 0x0002e4000021f000 */
[----:B-1----:R-:W-:Y:S01]  /*0110*/  HFMA2 R6, -RZ, RZ, 0, 0 ;  /* 0x00000000ff067431 */ /* 0x002fe200000001ff */
[----:B---3--:R-:W-:-:S05]  /*0120*/  IADD3 R9, PT, PT, RZ, -R7, RZ ;  /* 0x80000007ff097210 */ /* 0x008fca0007ffe0ff */
[----:B------:R-:W-:-:S04]  /*0130*/  IMAD R9, R9, UR8, RZ ;  /* 0x0000000809097c24 */ /* 0x000fc8000f8e02ff */
[----:B0-----:R-:W-:Y:S02]  /*0140*/  IMAD.HI.U32 R4, R7, R9, R6 ;  /* 0x0000000907047227 */ /* 0x001fe400078e0006 */
[----:B------:R-:W0:Y:S04]  /*0150*/  LDC.64 R6, c[0x0][0x398] ;  /* 0x0000e600ff067b82 */ /* 0x000e280000000a00 */
[----:B------:R-:W-:-:S05]  /*0160*/  IMAD.HI.U32 R4, R4, R3, RZ ;  /* 0x0000000304047227 */ /* 0x000fca00078e00ff */
[----:B------:R-:W-:-:S05]  /*0170*/  IADD3 R4, PT, PT, -R4, RZ, RZ ;  /* 0x000000ff04047210 */ /* 0x000fca0007ffe1ff */
[----:B------:R-:W-:Y:S02]  /*0180*/  IMAD R11, R4, UR8, R3 ;  /* 0x00000008040b7c24 */ /* 0x000fe4000f8e0203 */
[----:B------:R-:W1:Y:S01]  /*0190*/  LDC.64 R4, c[0x0][0x390] ;  /* 0x0000e400ff047b82 */ /* 0x000e620000000a00 */
[----:B--2---:R-:W-:Y:S07]  /*01a0*/  @!P0 STS [UR4], R2 ;  /* 0x00000002ff008988 */ /* 0x004fee0008000804 */
[----:B------:R-:W-:Y:S01]  /*01b0*/  BAR.SYNC.DEFER_BLOCKING 0x0 ;  /* 0x0000000000007b1d */ /* 0x000fe20000010000 */
[----:B------:R-:W-:-:S13]  /*01c0*/  ISETP.GE.U32.AND P0, PT, R11, UR8, PT ;  /* 0x000000080b007c0c */ /* 0x000fda000bf06070 */
[----:B------:R-:W-:-:S04]  /*01d0*/  @P0 IADD3 R11, PT, PT, R11, -UR8, RZ ;  /* 0x800000080b0b0c10 */ /* 0x000fc8000fffe0ff */
[C---:B------:R-:W-:Y:S01]  /*01e0*/  ISETP.GE.U32.AND P0, PT, R11.reuse, UR8, PT ;  /* 0x000000080b007c0c */ /* 0x040fe2000bf06070 */
[----:B------:R-:W2:Y:S01]  /*01f0*/  LDS R9, [UR4] ;  /* 0x00000004ff097984 */ /* 0x000ea20008000800 */
[----:B------:R-:W3:Y:S11]  /*0200*/  LDCU UR4, c[0x0][0x3a8] ;  /* 0x00007500ff0477ac */ /* 0x000ef60008000800 */
[----:B------:R-:W-:-:S02]  /*0210*/  @P0 IADD3 R11, PT, PT, R11, -UR8, RZ ;  /* 0x800000080b0b0c10 */ /* 0x000fc4000fffe0ff */
[----:B------:R-:W-:-:S05]  /*0220*/  @!P1 LOP3.LUT R11, RZ, UR8, RZ, 0x33, !PT ;  /* 0x00000008ff0b9c12 */ /* 0x000fca000f8e33ff */
[----:B---3--:R-:W-:-:S04]  /*0230*/  IMAD R11, R11, UR4, R0 ;  /* 0x000000040b0b7c24 */ /* 0x008fc8000f8e0200 */
[----:B0-----:R-:W-:-:S06]  /*0240*/  IMAD.WIDE R6, R11, 0x4, R6 ;  /* 0x000000040b067825 */ /* 0x001fcc00078e0206 */
[----:B------:R-:W3:Y:S01]  /*0250*/  LDG.E R7, desc[UR6][R6.64] ;  /* 0x0000000606077981 */ /* 0x000ee2000c1e1900 */
[----:B--2---:R-:W-:-:S04]  /*0260*/  IMAD R9, R9, UR4, R0 ;  /* 0x0000000409097c24 */ /* 0x004fc8000f8e0200 */
[----:B-1----:R-:W-:Y:S02]  /*0270*/  IMAD.WIDE R4, R9, 0x4, R4 ;  /* 0x0000000409047825 */ /* 0x002fe400078e0204 */
[----:B------:R-:W0:Y:S04]  /*0280*/  LDC.64 R8, c[0x0][0x380] ;  /* 0x0000e000ff087b82 */ /* 0x000e280000000a00 */
[----:B------:R-:W3:Y:S01]  /*0290*/  LDG.E R4, desc[UR6][R4.64] ;  /* 0x0000000604047981 */ /* 0x000ee2000c1e1900 */
[----:B------:R-:W-:-:S04]  /*02a0*/  IMAD R3, R3, UR4, R0 ;  /* 0x0000000403037c24 */ /* 0x000fc8000f8e0200 */
[----:B0-----:R-:W-:-:S04]  /*02b0*/  IMAD.WIDE.U32 R2, R3, 0x4, R8 ;  /* 0x0000000403027825 */ /* 0x001fc800078e0008 */
[----:B---3--:R-:W-:-:S05]  /*02c0*/  FADD R9, R4, R7 ;  /* 0x0000000704097221 */ /* 0x008fca0000000000 */
[----:B------:R-:W-:Y:S01]  /*02d0*/  STG.E desc[UR6][R2.64], R9 ;  /* 0x0000000902007986 */ /* 0x000fe2000c101906 */
[----:B------:R-:W-:Y:S05]  /*02e0*/  EXIT ;  /* 0x000000000000794d */ /* 0x000fea0003800000 */
.L_x_0:
[----:B------:R-:W-:-:S00]  /*02f0*/  BRA `(.L_x_0) ;  /* 0xfffffffc00fc7947 */ /* 0x000fc0000383ffff */
[----:B------:R-:W-:-:S00]  /*0300*/  NOP ;  /* 0x0000000000007918 */ /* 0x000fc00000000000 */
[----:B------:R-:W-:-:S00]  /*0310*/  NOP ;  /* 0x0000000000007918 */ /* 0x000fc00000000000 */
[----:B------:R-:W-:-:S00]  /*0320*/  NOP ;  /* 0x0000000000007918 */ /* 0x000fc00000000000 */
[----:B------:R-:W-:-:S00]  /*0330*/  NOP ;  /* 0x0000000000007918 */ /* 0x000fc00000000000 */
[----:B------:R-:W-:-:S00]  /*0340*/  NOP ;  /* 0x0000000000007918 */ /* 0x000fc00000000000 */
[----:B------:R-:W-:-:S00]  /*0350*/  NOP ;  /* 0x0000000000007918 */ /* 0x000fc00000000000 */
[----:B------:R-:W-:-:S00]  /*0360*/  NOP ;  /* 0x0000000000007918 */ /* 0x000fc00000000000 */
[----:B------:R-:W-:-:S00]  /*0370*/  NOP ;  /* 0x0000000000007918 */ /* 0x000fc00000000000 */
.L_x_1:


//--------------------- .nv.shared._Z22encoder_forward_kernelPfPKiPKfS3_iii --------------------------
	.section	.nv.shared._Z22encoder_forward_kernelPfPKiPKfS3_iii,"aw",@nobits
	.sectionflags	@""
	.align	4
.nv.shared._Z22encoder_forward_kernelPfPKiPKfS3_iii:
	.zero		1028


//--------------------- .nv.shared.reserved.0     --------------------------
	.section	.nv.shared.reserved.0,"aw",@nobits
	.weak		__nv_reservedSMEM_offset_0_alias
	.size		__nv_reservedSMEM_offset_0_alias, 0, 64
	.other		__nv_reservedSMEM_offset_0_alias,@"STO_CUDA_RESERVED_SHARED STV_DEFAULT"
__nv_reservedSMEM_offset_0_alias:
	.zero		0
	.zero		64


//--------------------- .nv.constant0._Z22encoder_forward_kernelPfPKiPKfS3_iii --------------------------
	.section	.nv.constant0._Z22encoder_forward_kernelPfPKiPKfS3_iii,"a",@progbits
	.sectionflags	@""
	.align	4
.nv.constant0._Z22encoder_forward_kernelPfPKiPKfS3_iii:
	.zero		940


//--------------------- SYMBOLS --------------------------

	.type		.nv.reservedSmem.offset0,@object
	.size		.nv.reservedSmem.offset0,0x4
	.type		.nv.reservedSmem.cap,@object
	.size		.nv.reservedSmem.cap,0x4
